//
// Generated by NVIDIA NVVM Compiler
//
// Compiler Build ID: CL-36424714
// Cuda compilation tools, release 13.0, V13.0.88
// Based on NVVM 20.0.0
//

.version 9.0
.target sm_100
.address_size 64

	// .globl	_Z13device_kernelPiPbm
.global .align 1 .b8 _ZN34_INTERNAL_b30b1e7c_4_k_cu__Z4hostv4cuda3std3__45__cpo5beginE[1];
.global .align 1 .b8 _ZN34_INTERNAL_b30b1e7c_4_k_cu__Z4hostv4cuda3std3__45__cpo3endE[1];
.global .align 1 .b8 _ZN34_INTERNAL_b30b1e7c_4_k_cu__Z4hostv4cuda3std3__45__cpo6cbeginE[1];
.global .align 1 .b8 _ZN34_INTERNAL_b30b1e7c_4_k_cu__Z4hostv4cuda3std3__45__cpo4cendE[1];
.global .align 1 .b8 _ZN34_INTERNAL_b30b1e7c_4_k_cu__Z4hostv4cuda3std3__45__cpo6rbeginE[1];
.global .align 1 .b8 _ZN34_INTERNAL_b30b1e7c_4_k_cu__Z4hostv4cuda3std3__45__cpo4rendE[1];
.global .align 1 .b8 _ZN34_INTERNAL_b30b1e7c_4_k_cu__Z4hostv4cuda3std3__45__cpo7crbeginE[1];
.global .align 1 .b8 _ZN34_INTERNAL_b30b1e7c_4_k_cu__Z4hostv4cuda3std3__45__cpo5crendE[1];
.global .align 1 .b8 _ZN34_INTERNAL_b30b1e7c_4_k_cu__Z4hostv4cuda3std3__436_GLOBAL__N__b30b1e7c_4_k_cu__Z4hostv6ignoreE[1];
.global .align 1 .b8 _ZN34_INTERNAL_b30b1e7c_4_k_cu__Z4hostv4cuda3std3__419piecewise_constructE[1];
.global .align 1 .b8 _ZN34_INTERNAL_b30b1e7c_4_k_cu__Z4hostv4cuda3std3__48in_placeE[1];
.global .align 1 .b8 _ZN34_INTERNAL_b30b1e7c_4_k_cu__Z4hostv4cuda3std3__420unreachable_sentinelE[1];
.global .align 1 .b8 _ZN34_INTERNAL_b30b1e7c_4_k_cu__Z4hostv4cuda3std3__47nulloptE[1];
.global .align 1 .b8 _ZN34_INTERNAL_b30b1e7c_4_k_cu__Z4hostv4cuda3std3__48unexpectE[1];
.global .align 1 .b8 _ZN34_INTERNAL_b30b1e7c_4_k_cu__Z4hostv4cuda3std6ranges3__45__cpo4swapE[1];
.global .align 1 .b8 _ZN34_INTERNAL_b30b1e7c_4_k_cu__Z4hostv4cuda3std6ranges3__45__cpo9iter_moveE[1];
.global .align 1 .b8 _ZN34_INTERNAL_b30b1e7c_4_k_cu__Z4hostv4cuda3std6ranges3__45__cpo5beginE[1];
.global .align 1 .b8 _ZN34_INTERNAL_b30b1e7c_4_k_cu__Z4hostv4cuda3std6ranges3__45__cpo3endE[1];
.global .align 1 .b8 _ZN34_INTERNAL_b30b1e7c_4_k_cu__Z4hostv4cuda3std6ranges3__45__cpo6cbeginE[1];
.global .align 1 .b8 _ZN34_INTERNAL_b30b1e7c_4_k_cu__Z4hostv4cuda3std6ranges3__45__cpo4cendE[1];
.global .align 1 .b8 _ZN34_INTERNAL_b30b1e7c_4_k_cu__Z4hostv4cuda3std6ranges3__45__cpo7advanceE[1];
.global .align 1 .b8 _ZN34_INTERNAL_b30b1e7c_4_k_cu__Z4hostv4cuda3std6ranges3__45__cpo9iter_swapE[1];
.global .align 1 .b8 _ZN34_INTERNAL_b30b1e7c_4_k_cu__Z4hostv4cuda3std6ranges3__45__cpo4nextE[1];
.global .align 1 .b8 _ZN34_INTERNAL_b30b1e7c_4_k_cu__Z4hostv4cuda3std6ranges3__45__cpo4prevE[1];
.global .align 1 .b8 _ZN34_INTERNAL_b30b1e7c_4_k_cu__Z4hostv4cuda3std6ranges3__45__cpo4dataE[1];
.global .align 1 .b8 _ZN34_INTERNAL_b30b1e7c_4_k_cu__Z4hostv4cuda3std6ranges3__45__cpo5cdataE[1];
.global .align 1 .b8 _ZN34_INTERNAL_b30b1e7c_4_k_cu__Z4hostv4cuda3std6ranges3__45__cpo4sizeE[1];
.global .align 1 .b8 _ZN34_INTERNAL_b30b1e7c_4_k_cu__Z4hostv4cuda3std6ranges3__45__cpo5ssizeE[1];
.global .align 1 .b8 _ZN34_INTERNAL_b30b1e7c_4_k_cu__Z4hostv4cuda3std6ranges3__45__cpo8distanceE[1];
.global .align 1 .b8 _ZN34_INTERNAL_b30b1e7c_4_k_cu__Z4hostv6thrust24THRUST_300001_SM_1000_NS6system6detail10sequential3seqE[1];
.global .align 1 .b8 _ZN34_INTERNAL_b30b1e7c_4_k_cu__Z4hostv6thrust24THRUST_300001_SM_1000_NS12placeholders2_1E[1];
.global .align 1 .b8 _ZN34_INTERNAL_b30b1e7c_4_k_cu__Z4hostv6thrust24THRUST_300001_SM_1000_NS12placeholders2_2E[1];
.global .align 1 .b8 _ZN34_INTERNAL_b30b1e7c_4_k_cu__Z4hostv6thrust24THRUST_300001_SM_1000_NS12placeholders2_3E[1];
.global .align 1 .b8 _ZN34_INTERNAL_b30b1e7c_4_k_cu__Z4hostv6thrust24THRUST_300001_SM_1000_NS12placeholders2_4E[1];
.global .align 1 .b8 _ZN34_INTERNAL_b30b1e7c_4_k_cu__Z4hostv6thrust24THRUST_300001_SM_1000_NS12placeholders2_5E[1];
.global .align 1 .b8 _ZN34_INTERNAL_b30b1e7c_4_k_cu__Z4hostv6thrust24THRUST_300001_SM_1000_NS12placeholders2_6E[1];
.global .align 1 .b8 _ZN34_INTERNAL_b30b1e7c_4_k_cu__Z4hostv6thrust24THRUST_300001_SM_1000_NS12placeholders2_7E[1];
.global .align 1 .b8 _ZN34_INTERNAL_b30b1e7c_4_k_cu__Z4hostv6thrust24THRUST_300001_SM_1000_NS12placeholders2_8E[1];
.global .align 1 .b8 _ZN34_INTERNAL_b30b1e7c_4_k_cu__Z4hostv6thrust24THRUST_300001_SM_1000_NS12placeholders2_9E[1];
.global .align 1 .b8 _ZN34_INTERNAL_b30b1e7c_4_k_cu__Z4hostv6thrust24THRUST_300001_SM_1000_NS12placeholders3_10E[1];

.visible .entry _Z13device_kernelPiPbm(
	.param .u64 .ptr .align 1 _Z13device_kernelPiPbm_param_0,
	.param .u64 .ptr .align 1 _Z13device_kernelPiPbm_param_1,
	.param .u64 _Z13device_kernelPiPbm_param_2
)
{
	.reg .b16 	%rs<2>;
	.reg .b64 	%rd<3>;

	ld.param.u64 	%rd1, [_Z13device_kernelPiPbm_param_1];
	cvta.to.global.u64 	%rd2, %rd1;
	mov.b16 	%rs1, 1;
	st.global.u8 	[%rd2], %rs1;
	ret;

}
	// .globl	_ZN3cub18CUB_300001_SM_10006detail11EmptyKernelIvEEvv
.visible .entry _ZN3cub18CUB_300001_SM_10006detail11EmptyKernelIvEEvv()
{


	ret;

}


// ===== COMPILED SASS (sm_100) =====

	.target	sm_100

	.elftype	@"ET_EXEC"


//--------------------- .note.nv.tkinfo           --------------------------
	.section	.note.nv.tkinfo,"",@"SHT_NOTE"
	.sectionflags	@"SHF_NOTE_NV_TKINFO"
	.tkinfo
        /*0018*/ 	.word	0x00000002
        /*0030*/ 	.string	""
        /*0030*/ 	.string	"ptxas"
        /*0030*/ 	.string	"Cuda compilation tools, release 13.0, V13.0.88"
        /*0030*/ 	.string	"Build cuda_13.0.r13.0/compiler.36424714_0"
        /*0030*/ 	.string	"-arch sm_100 -m 64 "



//--------------------- .note.nv.cuinfo           --------------------------
	.section	.note.nv.cuinfo,"",@"SHT_NOTE"
	.sectionflags	@"SHF_NOTE_NV_CUINFO"
        /*0018*/ 	.short	0x0002
        /*001a*/ 	.short	0x0064
        /*001c*/ 	.short	0x0082
	.zero		2


//--------------------- .nv.info                  --------------------------
	.section	.nv.info,"",@"SHT_CUDA_INFO"
	.align	4


	//----- nvinfo : EIATTR_REGCOUNT
	.align		4
        /*0000*/ 	.byte	0x04, 0x2f
        /*0002*/ 	.short	(.L_41 - .L_40)
	.align		4
.L_40:
        /*0004*/ 	.word	index@(_Z13device_kernelPiPbm)
        /*0008*/ 	.word	0x00000006


	//----- nvinfo : EIATTR_FRAME_SIZE
	.align		4
.L_41:
        /*000c*/ 	.byte	0x04, 0x11
        /*000e*/ 	.short	(.L_43 - .L_42)
	.align		4
.L_42:
        /*0010*/ 	.word	index@(_Z13device_kernelPiPbm)
        /*0014*/ 	.word	0x00000000


	//----- nvinfo : EIATTR_REGCOUNT
	.align		4
.L_43:
        /*0018*/ 	.byte	0x04, 0x2f
        /*001a*/ 	.short	(.L_45 - .L_44)
	.align		4
.L_44:
        /*001c*/ 	.word	index@(_ZN3cub18CUB_300001_SM_10006detail11EmptyKernelIvEEvv)
        /*0020*/ 	.word	0x00000004


	//----- nvinfo : EIATTR_FRAME_SIZE
	.align		4
.L_45:
        /*0024*/ 	.byte	0x04, 0x11
        /*0026*/ 	.short	(.L_47 - .L_46)
	.align		4
.L_46:
        /*0028*/ 	.word	index@(_ZN3cub18CUB_300001_SM_10006detail11EmptyKernelIvEEvv)
        /*002c*/ 	.word	0x00000000


	//----- nvinfo : EIATTR_MIN_STACK_SIZE
	.align		4
.L_47:
        /*0030*/ 	.byte	0x04, 0x12
        /*0032*/ 	.short	(.L_49 - .L_48)
	.align		4
.L_48:
        /*0034*/ 	.word	index@(_ZN3cub18CUB_300001_SM_10006detail11EmptyKernelIvEEvv)
        /*0038*/ 	.word	0x00000000


	//----- nvinfo : EIATTR_MIN_STACK_SIZE
	.align		4
.L_49:
        /*003c*/ 	.byte	0x04, 0x12
        /*003e*/ 	.short	(.L_51 - .L_50)
	.align		4
.L_50:
        /*0040*/ 	.word	index@(_Z13device_kernelPiPbm)
        /*0044*/ 	.word	0x00000000
.L_51:


//--------------------- .nv.compat                --------------------------
	.section	.nv.compat,"",@"SHT_CUDA_COMPAT_INFO"
	.align	4
        /*0000*/ 	.byte	0x02, 0x09, 0x00, 0x00, 0x02, 0x02, 0x01, 0x00, 0x02, 0x05, 0x05, 0x00, 0x03, 0x07, 0x01, 0x01
        /*0010*/ 	.byte	0x02, 0x03, 0x00, 0x00, 0x02, 0x06, 0x01, 0x00, 0x04, 0x0b, 0x08, 0x00, 0x09, 0x00, 0x00, 0x00
        /*0020*/ 	.byte	0x00, 0x00, 0x00, 0x00


//--------------------- .nv.info._ZN3cub18CUB_300001_SM_10006detail11EmptyKernelIvEEvv --------------------------
	.section	.nv.info._ZN3cub18CUB_300001_SM_10006detail11EmptyKernelIvEEvv,"",@"SHT_CUDA_INFO"
	.sectionflags	@""
	.align	4


	//----- nvinfo : EIATTR_CUDA_API_VERSION
	.align		4
        /*0000*/ 	.byte	0x04, 0x37
        /*0002*/ 	.short	(.L_53 - .L_52)
.L_52:
        /*0004*/ 	.word	0x00000082


	//----- nvinfo : EIATTR_SPARSE_MMA_MASK
	.align		4
.L_53:
        /*0008*/ 	.byte	0x03, 0x50
        /*000a*/ 	.short	0x0000


	//----- nvinfo : EIATTR_MAXREG_COUNT
	.align		4
        /*000c*/ 	.byte	0x03, 0x1b
        /*000e*/ 	.short	0x00ff


	//----- nvinfo : EIATTR_MERCURY_ISA_VERSION
	.align		4
        /*0010*/ 	.byte	0x03, 0x5f
        /*0012*/ 	.short	0x0101


	//----- nvinfo : EIATTR_VRC_CTA_INIT_COUNT
	.align		4
        /*0014*/ 	.byte	0x02, 0x4a
	.zero		1
	.zero		1


	//----- nvinfo : EIATTR_EXIT_INSTR_OFFSETS
	.align		4
        /*0018*/ 	.byte	0x04, 0x1c
        /*001a*/ 	.short	(.L_55 - .L_54)


	//   ....[0]....
.L_54:
        /*001c*/ 	.word	0x00000010


	//----- nvinfo : EIATTR_SW_WAR
	.align		4
.L_55:
        /*0020*/ 	.byte	0x04, 0x36
        /*0022*/ 	.short	(.L_57 - .L_56)
.L_56:
        /*0024*/ 	.word	0x00000008
.L_57:


//--------------------- .nv.info._Z13device_kernelPiPbm --------------------------
	.section	.nv.info._Z13device_kernelPiPbm,"",@"SHT_CUDA_INFO"
	.sectionflags	@""
	.align	4


	//----- nvinfo : EIATTR_CUDA_API_VERSION
	.align		4
        /*0000*/ 	.byte	0x04, 0x37
        /*0002*/ 	.short	(.L_59 - .L_58)
.L_58:
        /*0004*/ 	.word	0x00000082


	//----- nvinfo : EIATTR_KPARAM_INFO
	.align		4
.L_59:
        /*0008*/ 	.byte	0x04, 0x17
        /*000a*/ 	.short	(.L_61 - .L_60)
.L_60:
        /*000c*/ 	.word	0x00000000
        /*0010*/ 	.short	0x0002
        /*0012*/ 	.short	0x0010
        /*0014*/ 	.byte	0x00, 0xf0, 0x21, 0x00


	//----- nvinfo : EIATTR_KPARAM_INFO
	.align		4
.L_61:
        /*0018*/ 	.byte	0x04, 0x17
        /*001a*/ 	.short	(.L_63 - .L_62)
.L_62:
        /*001c*/ 	.word	0x00000000
        /*0020*/ 	.short	0x0001
        /*0022*/ 	.short	0x0008
        /*0024*/ 	.byte	0x00, 0xf5, 0x21, 0x00


	//----- nvinfo : EIATTR_KPARAM_INFO
	.align		4
.L_63:
        /*0028*/ 	.byte	0x04, 0x17
        /*002a*/ 	.short	(.L_65 - .L_64)
.L_64:
        /*002c*/ 	.word	0x00000000
        /*0030*/ 	.short	0x0000
        /*0032*/ 	.short	0x0000
        /*0034*/ 	.byte	0x00, 0xf5, 0x21, 0x00


	//----- nvinfo : EIATTR_SPARSE_MMA_MASK
	.align		4
.L_65:
        /*0038*/ 	.byte	0x03, 0x50
        /*003a*/ 	.short	0x0000


	//----- nvinfo : EIATTR_MAXREG_COUNT
	.align		4
        /*003c*/ 	.byte	0x03, 0x1b
        /*003e*/ 	.short	0x00ff


	//----- nvinfo : EIATTR_MERCURY_ISA_VERSION
	.align		4
        /*0040*/ 	.byte	0x03, 0x5f
        /*0042*/ 	.short	0x0101


	//----- nvinfo : EIATTR_VRC_CTA_INIT_COUNT
	.align		4
        /*0044*/ 	.byte	0x02, 0x4a
	.zero		1
	.zero		1


	//----- nvinfo : EIATTR_EXIT_INSTR_OFFSETS
	.align		4
        /*0048*/ 	.byte	0x04, 0x1c
        /*004a*/ 	.short	(.L_67 - .L_66)


	//   ....[0]....
.L_66:
        /*004c*/ 	.word	0x00000050


	//----- nvinfo : EIATTR_CBANK_PARAM_SIZE
	.align		4
.L_67:
        /*0050*/ 	.byte	0x03, 0x19
        /*0052*/ 	.short	0x0018


	//----- nvinfo : EIATTR_PARAM_CBANK
	.align		4
        /*0054*/ 	.byte	0x04, 0x0a
        /*0056*/ 	.short	(.L_69 - .L_68)
	.align		4
.L_68:
        /*0058*/ 	.word	index@(.nv.constant0._Z13device_kernelPiPbm)
        /*005c*/ 	.short	0x0380
        /*005e*/ 	.short	0x0018


	//----- nvinfo : EIATTR_SW_WAR
	.align		4
.L_69:
        /*0060*/ 	.byte	0x04, 0x36
        /*0062*/ 	.short	(.L_71 - .L_70)
.L_70:
        /*0064*/ 	.word	0x00000008
.L_71:


//--------------------- .nv.callgraph             --------------------------
	.section	.nv.callgraph,"",@"SHT_CUDA_CALLGRAPH"
	.align	4
	.sectionentsize	8
	.align		4
        /*0000*/ 	.word	0x00000000
	.align		4
        /*0004*/ 	.word	0xffffffff
	.align		4
        /*0008*/ 	.word	0x00000000
	.align		4
        /*000c*/ 	.word	0xfffffffe
	.align		4
        /*0010*/ 	.word	0x00000000
	.align		4
        /*0014*/ 	.word	0xfffffffd
	.align		4
        /*0018*/ 	.word	0x00000000
	.align		4
        /*001c*/ 	.word	0xfffffffc


//--------------------- .nv.constant4             --------------------------
	.section	.nv.constant4,"a",@progbits
	.align	8
	.align		8
.nv.constant4:
        /*0000*/ 	.dword	_ZN34_INTERNAL_b30b1e7c_4_k_cu__Z4hostv4cuda3std3__45__cpo5beginE
	.align		8
        /*0008*/ 	.dword	_ZN34_INTERNAL_b30b1e7c_4_k_cu__Z4hostv4cuda3std3__45__cpo3endE
	.align		8
        /*0010*/ 	.dword	_ZN34_INTERNAL_b30b1e7c_4_k_cu__Z4hostv4cuda3std3__45__cpo6cbeginE
	.align		8
        /*0018*/ 	.dword	_ZN34_INTERNAL_b30b1e7c_4_k_cu__Z4hostv4cuda3std3__45__cpo4cendE
	.align		8
        /*0020*/ 	.dword	_ZN34_INTERNAL_b30b1e7c_4_k_cu__Z4hostv4cuda3std3__45__cpo6rbeginE
	.align		8
        /*0028*/ 	.dword	_ZN34_INTERNAL_b30b1e7c_4_k_cu__Z4hostv4cuda3std3__45__cpo4rendE
	.align		8
        /*0030*/ 	.dword	_ZN34_INTERNAL_b30b1e7c_4_k_cu__Z4hostv4cuda3std3__45__cpo7crbeginE
	.align		8
        /*0038*/ 	.dword	_ZN34_INTERNAL_b30b1e7c_4_k_cu__Z4hostv4cuda3std3__45__cpo5crendE
	.align		8
        /*0040*/ 	.dword	_ZN34_INTERNAL_b30b1e7c_4_k_cu__Z4hostv4cuda3std3__436_GLOBAL__N__b30b1e7c_4_k_cu__Z4hostv6ignoreE
	.align		8
        /*0048*/ 	.dword	_ZN34_INTERNAL_b30b1e7c_4_k_cu__Z4hostv4cuda3std3__419piecewise_constructE
	.align		8
        /*0050*/ 	.dword	_ZN34_INTERNAL_b30b1e7c_4_k_cu__Z4hostv4cuda3std3__48in_placeE
	.align		8
        /*0058*/ 	.dword	_ZN34_INTERNAL_b30b1e7c_4_k_cu__Z4hostv4cuda3std3__420unreachable_sentinelE
	.align		8
        /*0060*/ 	.dword	_ZN34_INTERNAL_b30b1e7c_4_k_cu__Z4hostv4cuda3std3__47nulloptE
	.align		8
        /*0068*/ 	.dword	_ZN34_INTERNAL_b30b1e7c_4_k_cu__Z4hostv4cuda3std3__48unexpectE
	.align		8
        /*0070*/ 	.dword	_ZN34_INTERNAL_b30b1e7c_4_k_cu__Z4hostv4cuda3std6ranges3__45__cpo4swapE
	.align		8
        /*0078*/ 	.dword	_ZN34_INTERNAL_b30b1e7c_4_k_cu__Z4hostv4cuda3std6ranges3__45__cpo9iter_moveE
	.align		8
        /*0080*/ 	.dword	_ZN34_INTERNAL_b30b1e7c_4_k_cu__Z4hostv4cuda3std6ranges3__45__cpo5beginE
	.align		8
        /*0088*/ 	.dword	_ZN34_INTERNAL_b30b1e7c_4_k_cu__Z4hostv4cuda3std6ranges3__45__cpo3endE
	.align		8
        /*0090*/ 	.dword	_ZN34_INTERNAL_b30b1e7c_4_k_cu__Z4hostv4cuda3std6ranges3__45__cpo6cbeginE
	.align		8
        /*0098*/ 	.dword	_ZN34_INTERNAL_b30b1e7c_4_k_cu__Z4hostv4cuda3std6ranges3__45__cpo4cendE
	.align		8
        /*00a0*/ 	.dword	_ZN34_INTERNAL_b30b1e7c_4_k_cu__Z4hostv4cuda3std6ranges3__45__cpo7advanceE
	.align		8
        /*00a8*/ 	.dword	_ZN34_INTERNAL_b30b1e7c_4_k_cu__Z4hostv4cuda3std6ranges3__45__cpo9iter_swapE
	.align		8
        /*00b0*/ 	.dword	_ZN34_INTERNAL_b30b1e7c_4_k_cu__Z4hostv4cuda3std6ranges3__45__cpo4nextE
	.align		8
        /*00b8*/ 	.dword	_ZN34_INTERNAL_b30b1e7c_4_k_cu__Z4hostv4cuda3std6ranges3__45__cpo4prevE
	.align		8
        /*00c0*/ 	.dword	_ZN34_INTERNAL_b30b1e7c_4_k_cu__Z4hostv4cuda3std6ranges3__45__cpo4dataE
	.align		8
        /*00c8*/ 	.dword	_ZN34_INTERNAL_b30b1e7c_4_k_cu__Z4hostv4cuda3std6ranges3__45__cpo5cdataE
	.align		8
        /*00d0*/ 	.dword	_ZN34_INTERNAL_b30b1e7c_4_k_cu__Z4hostv4cuda3std6ranges3__45__cpo4sizeE
	.align		8
        /*00d8*/ 	.dword	_ZN34_INTERNAL_b30b1e7c_4_k_cu__Z4hostv4cuda3std6ranges3__45__cpo5ssizeE
	.align		8
        /*00e0*/ 	.dword	_ZN34_INTERNAL_b30b1e7c_4_k_cu__Z4hostv4cuda3std6ranges3__45__cpo8distanceE
	.align		8
        /*00e8*/ 	.dword	_ZN34_INTERNAL_b30b1e7c_4_k_cu__Z4hostv6thrust24THRUST_300001_SM_1000_NS6system6detail10sequential3seqE
	.align		8
        /*00f0*/ 	.dword	_ZN34_INTERNAL_b30b1e7c_4_k_cu__Z4hostv6thrust24THRUST_300001_SM_1000_NS12placeholders2_1E
	.align		8
        /*00f8*/ 	.dword	_ZN34_INTERNAL_b30b1e7c_4_k_cu__Z4hostv6thrust24THRUST_300001_SM_1000_NS12placeholders2_2E
	.align		8
        /*0100*/ 	.dword	_ZN34_INTERNAL_b30b1e7c_4_k_cu__Z4hostv6thrust24THRUST_300001_SM_1000_NS12placeholders2_3E
	.align		8
        /*0108*/ 	.dword	_ZN34_INTERNAL_b30b1e7c_4_k_cu__Z4hostv6thrust24THRUST_300001_SM_1000_NS12placeholders2_4E
	.align		8
        /*0110*/ 	.dword	_ZN34_INTERNAL_b30b1e7c_4_k_cu__Z4hostv6thrust24THRUST_300001_SM_1000_NS12placeholders2_5E
	.align		8
        /*0118*/ 	.dword	_ZN34_INTERNAL_b30b1e7c_4_k_cu__Z4hostv6thrust24THRUST_300001_SM_1000_NS12placeholders2_6E
	.align		8
        /*0120*/ 	.dword	_ZN34_INTERNAL_b30b1e7c_4_k_cu__Z4hostv6thrust24THRUST_300001_SM_1000_NS12placeholders2_7E
	.align		8
        /*0128*/ 	.dword	_ZN34_INTERNAL_b30b1e7c_4_k_cu__Z4hostv6thrust24THRUST_300001_SM_1000_NS12placeholders2_8E
	.align		8
        /*0130*/ 	.dword	_ZN34_INTERNAL_b30b1e7c_4_k_cu__Z4hostv6thrust24THRUST_300001_SM_1000_NS12placeholders2_9E
	.align		8
        /*0138*/ 	.dword	_ZN34_INTERNAL_b30b1e7c_4_k_cu__Z4hostv6thrust24THRUST_300001_SM_1000_NS12placeholders3_10E


//--------------------- .text._ZN3cub18CUB_300001_SM_10006detail11EmptyKernelIvEEvv --------------------------
	.section	.text._ZN3cub18CUB_300001_SM_10006detail11EmptyKernelIvEEvv,"ax",@progbits
	.align	128
        .global         _ZN3cub18CUB_300001_SM_10006detail11EmptyKernelIvEEvv
        .type           _ZN3cub18CUB_300001_SM_10006detail11EmptyKernelIvEEvv,@function
        .size           _ZN3cub18CUB_300001_SM_10006detail11EmptyKernelIvEEvv,(.L_x_2 - _ZN3cub18CUB_300001_SM_10006detail11EmptyKernelIvEEvv)
        .other          _ZN3cub18CUB_300001_SM_10006detail11EmptyKernelIvEEvv,@"STO_CUDA_ENTRY STV_DEFAULT"
_ZN3cub18CUB_300001_SM_10006detail11EmptyKernelIvEEvv:
.text._ZN3cub18CUB_300001_SM_10006detail11EmptyKernelIvEEvv:
[----:B------:R-:W-:Y:S01]  /*0000*/  LDC R1, c[0x0][0x37c] ;  /* 0x0000df00ff017b82 */ /* 0x000fe20000000800 */
[----:B------:R-:W-:Y:S05]  /*0010*/  EXIT ;  /* 0x000000000000794d */ /* 0x000fea0003800000 */
.L_x_0:
[----:B------:R-:W-:-:S00]  /*0020*/  BRA `(.L_x_0) ;  /* 0xfffffffc00fc7947 */ /* 0x000fc0000383ffff */
[----:B------:R-:W-:-:S00]  /*0030*/  NOP ;  /* 0x0000000000007918 */ /* 0x000fc00000000000 */
        /* <DEDUP_REMOVED lines=12> */
.L_x_2:


//--------------------- .text._Z13device_kernelPiPbm --------------------------
	.section	.text._Z13device_kernelPiPbm,"ax",@progbits
	.align	128
        .global         _Z13device_kernelPiPbm
        .type           _Z13device_kernelPiPbm,@function
        .size           _Z13device_kernelPiPbm,(.L_x_3 - _Z13device_kernelPiPbm)
        .other          _Z13device_kernelPiPbm,@"STO_CUDA_ENTRY STV_DEFAULT"
_Z13device_kernelPiPbm:
.text._Z13device_kernelPiPbm:
[----:B------:R-:W-:Y:S08]  /*0000*/  LDC R1, c[0x0][0x37c] ;  /* 0x0000df00ff017b82 */ /* 0x000ff00000000800 */
[----:B------:R-:W0:Y:S01]  /*0010*/  LDC.64 R2, c[0x0][0x388] ;  /* 0x0000e200ff027b82 */ /* 0x000e220000000a00 */
[----:B------:R-:W0:Y:S01]  /*0020*/  LDCU.64 UR4, c[0x0][0x358] ;  /* 0x00006b00ff0477ac */ /* 0x000e220008000a00 */
[----:B------:R-:W-:-:S05]  /*0030*/  HFMA2 R0, -RZ, RZ, 0, 5.9604644775390625e-08 ;  /* 0x00000001ff007431 */ /* 0x000fca00000001ff */
[----:B0-----:R-:W-:Y:S01]  /*0040*/  STG.E.U8 desc[UR4][R2.64], R0 ;  /* 0x0000000002007986 */ /* 0x001fe2000c101104 */
[----:B------:R-:W-:Y:S05]  /*0050*/  EXIT ;  /* 0x000000000000794d */ /* 0x000fea0003800000 */
.L_x_1:
        /* <DEDUP_REMOVED lines=10> */
.L_x_3:


//--------------------- .nv.shared.reserved.0     --------------------------
	.section	.nv.shared.reserved.0,"aw",@nobits
	.weak		__nv_reservedSMEM_offset_0_alias
	.size		__nv_reservedSMEM_offset_0_alias, 0, 64
	.other		__nv_reservedSMEM_offset_0_alias,@"STO_CUDA_RESERVED_SHARED STV_DEFAULT"
__nv_reservedSMEM_offset_0_alias:
	.zero		0
	.zero		64


//--------------------- .nv.global                --------------------------
	.section	.nv.global,"aw",@nobits
.nv.global:
	.type		_ZN34_INTERNAL_b30b1e7c_4_k_cu__Z4hostv6thrust24THRUST_300001_SM_1000_NS12placeholders2_5E,@object
	.size		_ZN34_INTERNAL_b30b1e7c_4_k_cu__Z4hostv6thrust24THRUST_300001_SM_1000_NS12placeholders2_5E,(_ZN34_INTERNAL_b30b1e7c_4_k_cu__Z4hostv4cuda3std3__45__cpo6cbeginE - _ZN34_INTERNAL_b30b1e7c_4_k_cu__Z4hostv6thrust24THRUST_300001_SM_1000_NS12placeholders2_5E)
_ZN34_INTERNAL_b30b1e7c_4_k_cu__Z4hostv6thrust24THRUST_300001_SM_1000_NS12placeholders2_5E:
	.zero		1
	.type		_ZN34_INTERNAL_b30b1e7c_4_k_cu__Z4hostv4cuda3std3__45__cpo6cbeginE,@object
	.size		_ZN34_INTERNAL_b30b1e7c_4_k_cu__Z4hostv4cuda3std3__45__cpo6cbeginE,(_ZN34_INTERNAL_b30b1e7c_4_k_cu__Z4hostv4cuda3std6ranges3__45__cpo6cbeginE - _ZN34_INTERNAL_b30b1e7c_4_k_cu__Z4hostv4cuda3std3__45__cpo6cbeginE)
_ZN34_INTERNAL_b30b1e7c_4_k_cu__Z4hostv4cuda3std3__45__cpo6cbeginE:
	.zero		1
	.type		_ZN34_INTERNAL_b30b1e7c_4_k_cu__Z4hostv4cuda3std6ranges3__45__cpo6cbeginE,@object
	.size		_ZN34_INTERNAL_b30b1e7c_4_k_cu__Z4hostv4cuda3std6ranges3__45__cpo6cbeginE,(_ZN34_INTERNAL_b30b1e7c_4_k_cu__Z4hostv4cuda3std3__48in_placeE - _ZN34_INTERNAL_b30b1e7c_4_k_cu__Z4hostv4cuda3std6ranges3__45__cpo6cbeginE)
_ZN34_INTERNAL_b30b1e7c_4_k_cu__Z4hostv4cuda3std6ranges3__45__cpo6cbeginE:
	.zero		1
	.type		_ZN34_INTERNAL_b30b1e7c_4_k_cu__Z4hostv4cuda3std3__48in_placeE,@object
	.size		_ZN34_INTERNAL_b30b1e7c_4_k_cu__Z4hostv4cuda3std3__48in_placeE,(_ZN34_INTERNAL_b30b1e7c_4_k_cu__Z4hostv4cuda3std6ranges3__45__cpo4sizeE - _ZN34_INTERNAL_b30b1e7c_4_k_cu__Z4hostv4cuda3std3__48in_placeE)
_ZN34_INTERNAL_b30b1e7c_4_k_cu__Z4hostv4cuda3std3__48in_placeE:
	.zero		1
	.type		_ZN34_INTERNAL_b30b1e7c_4_k_cu__Z4hostv4cuda3std6ranges3__45__cpo4sizeE,@object
	.size		_ZN34_INTERNAL_b30b1e7c_4_k_cu__Z4hostv4cuda3std6ranges3__45__cpo4sizeE,(_ZN34_INTERNAL_b30b1e7c_4_k_cu__Z4hostv6thrust24THRUST_300001_SM_1000_NS12placeholders2_9E - _ZN34_INTERNAL_b30b1e7c_4_k_cu__Z4hostv4cuda3std6ranges3__45__cpo4sizeE)
_ZN34_INTERNAL_b30b1e7c_4_k_cu__Z4hostv4cuda3std6ranges3__45__cpo4sizeE:
	.zero		1
	.type		_ZN34_INTERNAL_b30b1e7c_4_k_cu__Z4hostv6thrust24THRUST_300001_SM_1000_NS12placeholders2_9E,@object
	.size		_ZN34_INTERNAL_b30b1e7c_4_k_cu__Z4hostv6thrust24THRUST_300001_SM_1000_NS12placeholders2_9E,(_ZN34_INTERNAL_b30b1e7c_4_k_cu__Z4hostv4cuda3std3__45__cpo7crbeginE - _ZN34_INTERNAL_b30b1e7c_4_k_cu__Z4hostv6thrust24THRUST_300001_SM_1000_NS12placeholders2_9E)
_ZN34_INTERNAL_b30b1e7c_4_k_cu__Z4hostv6thrust24THRUST_300001_SM_1000_NS12placeholders2_9E:
	.zero		1
	.type		_ZN34_INTERNAL_b30b1e7c_4_k_cu__Z4hostv4cuda3std3__45__cpo7crbeginE,@object
	.size		_ZN34_INTERNAL_b30b1e7c_4_k_cu__Z4hostv4cuda3std3__45__cpo7crbeginE,(_ZN34_INTERNAL_b30b1e7c_4_k_cu__Z4hostv4cuda3std6ranges3__45__cpo4nextE - _ZN34_INTERNAL_b30b1e7c_4_k_cu__Z4hostv4cuda3std3__45__cpo7crbeginE)
_ZN34_INTERNAL_b30b1e7c_4_k_cu__Z4hostv4cuda3std3__45__cpo7crbeginE:
	.zero		1
	.type		_ZN34_INTERNAL_b30b1e7c_4_k_cu__Z4hostv4cuda3std6ranges3__45__cpo4nextE,@object
	.size		_ZN34_INTERNAL_b30b1e7c_4_k_cu__Z4hostv4cuda3std6ranges3__45__cpo4nextE,(_ZN34_INTERNAL_b30b1e7c_4_k_cu__Z4hostv4cuda3std6ranges3__45__cpo4swapE - _ZN34_INTERNAL_b30b1e7c_4_k_cu__Z4hostv4cuda3std6ranges3__45__cpo4nextE)
_ZN34_INTERNAL_b30b1e7c_4_k_cu__Z4hostv4cuda3std6ranges3__45__cpo4nextE:
	.zero		1
	.type		_ZN34_INTERNAL_b30b1e7c_4_k_cu__Z4hostv4cuda3std6ranges3__45__cpo4swapE,@object
	.size		_ZN34_INTERNAL_b30b1e7c_4_k_cu__Z4hostv4cuda3std6ranges3__45__cpo4swapE,(_ZN34_INTERNAL_b30b1e7c_4_k_cu__Z4hostv6thrust24THRUST_300001_SM_1000_NS12placeholders2_1E - _ZN34_INTERNAL_b30b1e7c_4_k_cu__Z4hostv4cuda3std6ranges3__45__cpo4swapE)
_ZN34_INTERNAL_b30b1e7c_4_k_cu__Z4hostv4cuda3std6ranges3__45__cpo4swapE:
	.zero		1
	.type		_ZN34_INTERNAL_b30b1e7c_4_k_cu__Z4hostv6thrust24THRUST_300001_SM_1000_NS12placeholders2_1E,@object
	.size		_ZN34_INTERNAL_b30b1e7c_4_k_cu__Z4hostv6thrust24THRUST_300001_SM_1000_NS12placeholders2_1E,(_ZN34_INTERNAL_b30b1e7c_4_k_cu__Z4hostv6thrust24THRUST_300001_SM_1000_NS12placeholders2_3E - _ZN34_INTERNAL_b30b1e7c_4_k_cu__Z4hostv6thrust24THRUST_300001_SM_1000_NS12placeholders2_1E)
_ZN34_INTERNAL_b30b1e7c_4_k_cu__Z4hostv6thrust24THRUST_300001_SM_1000_NS12placeholders2_1E:
	.zero		1
	.type		_ZN34_INTERNAL_b30b1e7c_4_k_cu__Z4hostv6thrust24THRUST_300001_SM_1000_NS12placeholders2_3E,@object
	.size		_ZN34_INTERNAL_b30b1e7c_4_k_cu__Z4hostv6thrust24THRUST_300001_SM_1000_NS12placeholders2_3E,(_ZN34_INTERNAL_b30b1e7c_4_k_cu__Z4hostv4cuda3std3__45__cpo5beginE - _ZN34_INTERNAL_b30b1e7c_4_k_cu__Z4hostv6thrust24THRUST_300001_SM_1000_NS12placeholders2_3E)
_ZN34_INTERNAL_b30b1e7c_4_k_cu__Z4hostv6thrust24THRUST_300001_SM_1000_NS12placeholders2_3E:
	.zero		1
	.type		_ZN34_INTERNAL_b30b1e7c_4_k_cu__Z4hostv4cuda3std3__45__cpo5beginE,@object
	.size		_ZN34_INTERNAL_b30b1e7c_4_k_cu__Z4hostv4cuda3std3__45__cpo5beginE,(_ZN34_INTERNAL_b30b1e7c_4_k_cu__Z4hostv4cuda3std6ranges3__45__cpo5beginE - _ZN34_INTERNAL_b30b1e7c_4_k_cu__Z4hostv4cuda3std3__45__cpo5beginE)
_ZN34_INTERNAL_b30b1e7c_4_k_cu__Z4hostv4cuda3std3__45__cpo5beginE:
	.zero		1
	.type		_ZN34_INTERNAL_b30b1e7c_4_k_cu__Z4hostv4cuda3std6ranges3__45__cpo5beginE,@object
	.size		_ZN34_INTERNAL_b30b1e7c_4_k_cu__Z4hostv4cuda3std6ranges3__45__cpo5beginE,(_ZN34_INTERNAL_b30b1e7c_4_k_cu__Z4hostv4cuda3std3__436_GLOBAL__N__b30b1e7c_4_k_cu__Z4hostv6ignoreE - _ZN34_INTERNAL_b30b1e7c_4_k_cu__Z4hostv4cuda3std6ranges3__45__cpo5beginE)
_ZN34_INTERNAL_b30b1e7c_4_k_cu__Z4hostv4cuda3std6ranges3__45__cpo5beginE:
	.zero		1
	.type		_ZN34_INTERNAL_b30b1e7c_4_k_cu__Z4hostv4cuda3std3__436_GLOBAL__N__b30b1e7c_4_k_cu__Z4hostv6ignoreE,@object
	.size		_ZN34_INTERNAL_b30b1e7c_4_k_cu__Z4hostv4cuda3std3__436_GLOBAL__N__b30b1e7c_4_k_cu__Z4hostv6ignoreE,(_ZN34_INTERNAL_b30b1e7c_4_k_cu__Z4hostv4cuda3std6ranges3__45__cpo4dataE - _ZN34_INTERNAL_b30b1e7c_4_k_cu__Z4hostv4cuda3std3__436_GLOBAL__N__b30b1e7c_4_k_cu__Z4hostv6ignoreE)
_ZN34_INTERNAL_b30b1e7c_4_k_cu__Z4hostv4cuda3std3__436_GLOBAL__N__b30b1e7c_4_k_cu__Z4hostv6ignoreE:
	.zero		1
	.type		_ZN34_INTERNAL_b30b1e7c_4_k_cu__Z4hostv4cuda3std6ranges3__45__cpo4dataE,@object
	.size		_ZN34_INTERNAL_b30b1e7c_4_k_cu__Z4hostv4cuda3std6ranges3__45__cpo4dataE,(_ZN34_INTERNAL_b30b1e7c_4_k_cu__Z4hostv6thrust24THRUST_300001_SM_1000_NS12placeholders2_7E - _ZN34_INTERNAL_b30b1e7c_4_k_cu__Z4hostv4cuda3std6ranges3__45__cpo4dataE)
_ZN34_INTERNAL_b30b1e7c_4_k_cu__Z4hostv4cuda3std6ranges3__45__cpo4dataE:
	.zero		1
	.type		_ZN34_INTERNAL_b30b1e7c_4_k_cu__Z4hostv6thrust24THRUST_300001_SM_1000_NS12placeholders2_7E,@object
	.size		_ZN34_INTERNAL_b30b1e7c_4_k_cu__Z4hostv6thrust24THRUST_300001_SM_1000_NS12placeholders2_7E,(_ZN34_INTERNAL_b30b1e7c_4_k_cu__Z4hostv4cuda3std3__45__cpo6rbeginE - _ZN34_INTERNAL_b30b1e7c_4_k_cu__Z4hostv6thrust24THRUST_300001_SM_1000_NS12placeholders2_7E)
_ZN34_INTERNAL_b30b1e7c_4_k_cu__Z4hostv6thrust24THRUST_300001_SM_1000_NS12placeholders2_7E:
	.zero		1
	.type		_ZN34_INTERNAL_b30b1e7c_4_k_cu__Z4hostv4cuda3std3__45__cpo6rbeginE,@object
	.size		_ZN34_INTERNAL_b30b1e7c_4_k_cu__Z4hostv4cuda3std3__45__cpo6rbeginE,(_ZN34_INTERNAL_b30b1e7c_4_k_cu__Z4hostv4cuda3std6ranges3__45__cpo7advanceE - _ZN34_INTERNAL_b30b1e7c_4_k_cu__Z4hostv4cuda3std3__45__cpo6rbeginE)
_ZN34_INTERNAL_b30b1e7c_4_k_cu__Z4hostv4cuda3std3__45__cpo6rbeginE:
	.zero		1
	.type		_ZN34_INTERNAL_b30b1e7c_4_k_cu__Z4hostv4cuda3std6ranges3__45__cpo7advanceE,@object
	.size		_ZN34_INTERNAL_b30b1e7c_4_k_cu__Z4hostv4cuda3std6ranges3__45__cpo7advanceE,(_ZN34_INTERNAL_b30b1e7c_4_k_cu__Z4hostv4cuda3std3__47nulloptE - _ZN34_INTERNAL_b30b1e7c_4_k_cu__Z4hostv4cuda3std6ranges3__45__cpo7advanceE)
_ZN34_INTERNAL_b30b1e7c_4_k_cu__Z4hostv4cuda3std6ranges3__45__cpo7advanceE:
	.zero		1
	.type		_ZN34_INTERNAL_b30b1e7c_4_k_cu__Z4hostv4cuda3std3__47nulloptE,@object
	.size		_ZN34_INTERNAL_b30b1e7c_4_k_cu__Z4hostv4cuda3std3__47nulloptE,(_ZN34_INTERNAL_b30b1e7c_4_k_cu__Z4hostv4cuda3std6ranges3__45__cpo8distanceE - _ZN34_INTERNAL_b30b1e7c_4_k_cu__Z4hostv4cuda3std3__47nulloptE)
_ZN34_INTERNAL_b30b1e7c_4_k_cu__Z4hostv4cuda3std3__47nulloptE:
	.zero		1
	.type		_ZN34_INTERNAL_b30b1e7c_4_k_cu__Z4hostv4cuda3std6ranges3__45__cpo8distanceE,@object
	.size		_ZN34_INTERNAL_b30b1e7c_4_k_cu__Z4hostv4cuda3std6ranges3__45__cpo8distanceE,(_ZN34_INTERNAL_b30b1e7c_4_k_cu__Z4hostv6thrust24THRUST_300001_SM_1000_NS12placeholders2_6E - _ZN34_INTERNAL_b30b1e7c_4_k_cu__Z4hostv4cuda3std6ranges3__45__cpo8distanceE)
_ZN34_INTERNAL_b30b1e7c_4_k_cu__Z4hostv4cuda3std6ranges3__45__cpo8distanceE:
	.zero		1
	.type		_ZN34_INTERNAL_b30b1e7c_4_k_cu__Z4hostv6thrust24THRUST_300001_SM_1000_NS12placeholders2_6E,@object
	.size		_ZN34_INTERNAL_b30b1e7c_4_k_cu__Z4hostv6thrust24THRUST_300001_SM_1000_NS12placeholders2_6E,(_ZN34_INTERNAL_b30b1e7c_4_k_cu__Z4hostv4cuda3std3__45__cpo4cendE - _ZN34_INTERNAL_b30b1e7c_4_k_cu__Z4hostv6thrust24THRUST_300001_SM_1000_NS12placeholders2_6E)
_ZN34_INTERNAL_b30b1e7c_4_k_cu__Z4hostv6thrust24THRUST_300001_SM_1000_NS12placeholders2_6E:
	.zero		1
	.type		_ZN34_INTERNAL_b30b1e7c_4_k_cu__Z4hostv4cuda3std3__45__cpo4cendE,@object
	.size		_ZN34_INTERNAL_b30b1e7c_4_k_cu__Z4hostv4cuda3std3__45__cpo4cendE,(_ZN34_INTERNAL_b30b1e7c_4_k_cu__Z4hostv4cuda3std6ranges3__45__cpo4cendE - _ZN34_INTERNAL_b30b1e7c_4_k_cu__Z4hostv4cuda3std3__45__cpo4cendE)
_ZN34_INTERNAL_b30b1e7c_4_k_cu__Z4hostv4cuda3std3__45__cpo4cendE:
	.zero		1
	.type		_ZN34_INTERNAL_b30b1e7c_4_k_cu__Z4hostv4cuda3std6ranges3__45__cpo4cendE,@object
	.size		_ZN34_INTERNAL_b30b1e7c_4_k_cu__Z4hostv4cuda3std6ranges3__45__cpo4cendE,(_ZN34_INTERNAL_b30b1e7c_4_k_cu__Z4hostv4cuda3std3__420unreachable_sentinelE - _ZN34_INTERNAL_b30b1e7c_4_k_cu__Z4hostv4cuda3std6ranges3__45__cpo4cendE)
_ZN34_INTERNAL_b30b1e7c_4_k_cu__Z4hostv4cuda3std6ranges3__45__cpo4cendE:
	.zero		1
	.type		_ZN34_INTERNAL_b30b1e7c_4_k_cu__Z4hostv4cuda3std3__420unreachable_sentinelE,@object
	.size		_ZN34_INTERNAL_b30b1e7c_4_k_cu__Z4hostv4cuda3std3__420unreachable_sentinelE,(_ZN34_INTERNAL_b30b1e7c_4_k_cu__Z4hostv4cuda3std6ranges3__45__cpo5ssizeE - _ZN34_INTERNAL_b30b1e7c_4_k_cu__Z4hostv4cuda3std3__420unreachable_sentinelE)
_ZN34_INTERNAL_b30b1e7c_4_k_cu__Z4hostv4cuda3std3__420unreachable_sentinelE:
	.zero		1
	.type		_ZN34_INTERNAL_b30b1e7c_4_k_cu__Z4hostv4cuda3std6ranges3__45__cpo5ssizeE,@object
	.size		_ZN34_INTERNAL_b30b1e7c_4_k_cu__Z4hostv4cuda3std6ranges3__45__cpo5ssizeE,(_ZN34_INTERNAL_b30b1e7c_4_k_cu__Z4hostv6thrust24THRUST_300001_SM_1000_NS12placeholders3_10E - _ZN34_INTERNAL_b30b1e7c_4_k_cu__Z4hostv4cuda3std6ranges3__45__cpo5ssizeE)
_ZN34_INTERNAL_b30b1e7c_4_k_cu__Z4hostv4cuda3std6ranges3__45__cpo5ssizeE:
	.zero		1
	.type		_ZN34_INTERNAL_b30b1e7c_4_k_cu__Z4hostv6thrust24THRUST_300001_SM_1000_NS12placeholders3_10E,@object
	.size		_ZN34_INTERNAL_b30b1e7c_4_k_cu__Z4hostv6thrust24THRUST_300001_SM_1000_NS12placeholders3_10E,(_ZN34_INTERNAL_b30b1e7c_4_k_cu__Z4hostv4cuda3std3__45__cpo5crendE - _ZN34_INTERNAL_b30b1e7c_4_k_cu__Z4hostv6thrust24THRUST_300001_SM_1000_NS12placeholders3_10E)
_ZN34_INTERNAL_b30b1e7c_4_k_cu__Z4hostv6thrust24THRUST_300001_SM_1000_NS12placeholders3_10E:
	.zero		1
	.type		_ZN34_INTERNAL_b30b1e7c_4_k_cu__Z4hostv4cuda3std3__45__cpo5crendE,@object
	.size		_ZN34_INTERNAL_b30b1e7c_4_k_cu__Z4hostv4cuda3std3__45__cpo5crendE,(_ZN34_INTERNAL_b30b1e7c_4_k_cu__Z4hostv4cuda3std6ranges3__45__cpo4prevE - _ZN34_INTERNAL_b30b1e7c_4_k_cu__Z4hostv4cuda3std3__45__cpo5crendE)
_ZN34_INTERNAL_b30b1e7c_4_k_cu__Z4hostv4cuda3std3__45__cpo5crendE:
	.zero		1
	.type		_ZN34_INTERNAL_b30b1e7c_4_k_cu__Z4hostv4cuda3std6ranges3__45__cpo4prevE,@object
	.size		_ZN34_INTERNAL_b30b1e7c_4_k_cu__Z4hostv4cuda3std6ranges3__45__cpo4prevE,(_ZN34_INTERNAL_b30b1e7c_4_k_cu__Z4hostv4cuda3std6ranges3__45__cpo9iter_moveE - _ZN34_INTERNAL_b30b1e7c_4_k_cu__Z4hostv4cuda3std6ranges3__45__cpo4prevE)
_ZN34_INTERNAL_b30b1e7c_4_k_cu__Z4hostv4cuda3std6ranges3__45__cpo4prevE:
	.zero		1
	.type		_ZN34_INTERNAL_b30b1e7c_4_k_cu__Z4hostv4cuda3std6ranges3__45__cpo9iter_moveE,@object
	.size		_ZN34_INTERNAL_b30b1e7c_4_k_cu__Z4hostv4cuda3std6ranges3__45__cpo9iter_moveE,(_ZN34_INTERNAL_b30b1e7c_4_k_cu__Z4hostv6thrust24THRUST_300001_SM_1000_NS12placeholders2_2E - _ZN34_INTERNAL_b30b1e7c_4_k_cu__Z4hostv4cuda3std6ranges3__45__cpo9iter_moveE)
_ZN34_INTERNAL_b30b1e7c_4_k_cu__Z4hostv4cuda3std6ranges3__45__cpo9iter_moveE:
	.zero		1
	.type		_ZN34_INTERNAL_b30b1e7c_4_k_cu__Z4hostv6thrust24THRUST_300001_SM_1000_NS12placeholders2_2E,@object
	.size		_ZN34_INTERNAL_b30b1e7c_4_k_cu__Z4hostv6thrust24THRUST_300001_SM_1000_NS12placeholders2_2E,(_ZN34_INTERNAL_b30b1e7c_4_k_cu__Z4hostv6thrust24THRUST_300001_SM_1000_NS12placeholders2_4E - _ZN34_INTERNAL_b30b1e7c_4_k_cu__Z4hostv6thrust24THRUST_300001_SM_1000_NS12placeholders2_2E)
_ZN34_INTERNAL_b30b1e7c_4_k_cu__Z4hostv6thrust24THRUST_300001_SM_1000_NS12placeholders2_2E:
	.zero		1
	.type		_ZN34_INTERNAL_b30b1e7c_4_k_cu__Z4hostv6thrust24THRUST_300001_SM_1000_NS12placeholders2_4E,@object
	.size		_ZN34_INTERNAL_b30b1e7c_4_k_cu__Z4hostv6thrust24THRUST_300001_SM_1000_NS12placeholders2_4E,(_ZN34_INTERNAL_b30b1e7c_4_k_cu__Z4hostv4cuda3std3__45__cpo3endE - _ZN34_INTERNAL_b30b1e7c_4_k_cu__Z4hostv6thrust24THRUST_300001_SM_1000_NS12placeholders2_4E)
_ZN34_INTERNAL_b30b1e7c_4_k_cu__Z4hostv6thrust24THRUST_300001_SM_1000_NS12placeholders2_4E:
	.zero		1
	.type		_ZN34_INTERNAL_b30b1e7c_4_k_cu__Z4hostv4cuda3std3__45__cpo3endE,@object
	.size		_ZN34_INTERNAL_b30b1e7c_4_k_cu__Z4hostv4cuda3std3__45__cpo3endE,(_ZN34_INTERNAL_b30b1e7c_4_k_cu__Z4hostv4cuda3std6ranges3__45__cpo3endE - _ZN34_INTERNAL_b30b1e7c_4_k_cu__Z4hostv4cuda3std3__45__cpo3endE)
_ZN34_INTERNAL_b30b1e7c_4_k_cu__Z4hostv4cuda3std3__45__cpo3endE:
	.zero		1
	.type		_ZN34_INTERNAL_b30b1e7c_4_k_cu__Z4hostv4cuda3std6ranges3__45__cpo3endE,@object
	.size		_ZN34_INTERNAL_b30b1e7c_4_k_cu__Z4hostv4cuda3std6ranges3__45__cpo3endE,(_ZN34_INTERNAL_b30b1e7c_4_k_cu__Z4hostv4cuda3std3__419piecewise_constructE - _ZN34_INTERNAL_b30b1e7c_4_k_cu__Z4hostv4cuda3std6ranges3__45__cpo3endE)
_ZN34_INTERNAL_b30b1e7c_4_k_cu__Z4hostv4cuda3std6ranges3__45__cpo3endE:
	.zero		1
	.type		_ZN34_INTERNAL_b30b1e7c_4_k_cu__Z4hostv4cuda3std3__419piecewise_constructE,@object
	.size		_ZN34_INTERNAL_b30b1e7c_4_k_cu__Z4hostv4cuda3std3__419piecewise_constructE,(_ZN34_INTERNAL_b30b1e7c_4_k_cu__Z4hostv4cuda3std6ranges3__45__cpo5cdataE - _ZN34_INTERNAL_b30b1e7c_4_k_cu__Z4hostv4cuda3std3__419piecewise_constructE)
_ZN34_INTERNAL_b30b1e7c_4_k_cu__Z4hostv4cuda3std3__419piecewise_constructE:
	.zero		1
	.type		_ZN34_INTERNAL_b30b1e7c_4_k_cu__Z4hostv4cuda3std6ranges3__45__cpo5cdataE,@object
	.size		_ZN34_INTERNAL_b30b1e7c_4_k_cu__Z4hostv4cuda3std6ranges3__45__cpo5cdataE,(_ZN34_INTERNAL_b30b1e7c_4_k_cu__Z4hostv6thrust24THRUST_300001_SM_1000_NS12placeholders2_8E - _ZN34_INTERNAL_b30b1e7c_4_k_cu__Z4hostv4cuda3std6ranges3__45__cpo5cdataE)
_ZN34_INTERNAL_b30b1e7c_4_k_cu__Z4hostv4cuda3std6ranges3__45__cpo5cdataE:
	.zero		1
	.type		_ZN34_INTERNAL_b30b1e7c_4_k_cu__Z4hostv6thrust24THRUST_300001_SM_1000_NS12placeholders2_8E,@object
	.size		_ZN34_INTERNAL_b30b1e7c_4_k_cu__Z4hostv6thrust24THRUST_300001_SM_1000_NS12placeholders2_8E,(_ZN34_INTERNAL_b30b1e7c_4_k_cu__Z4hostv4cuda3std3__45__cpo4rendE - _ZN34_INTERNAL_b30b1e7c_4_k_cu__Z4hostv6thrust24THRUST_300001_SM_1000_NS12placeholders2_8E)
_ZN34_INTERNAL_b30b1e7c_4_k_cu__Z4hostv6thrust24THRUST_300001_SM_1000_NS12placeholders2_8E:
	.zero		1
	.type		_ZN34_INTERNAL_b30b1e7c_4_k_cu__Z4hostv4cuda3std3__45__cpo4rendE,@object
	.size		_ZN34_INTERNAL_b30b1e7c_4_k_cu__Z4hostv4cuda3std3__45__cpo4rendE,(_ZN34_INTERNAL_b30b1e7c_4_k_cu__Z4hostv4cuda3std6ranges3__45__cpo9iter_swapE - _ZN34_INTERNAL_b30b1e7c_4_k_cu__Z4hostv4cuda3std3__45__cpo4rendE)
_ZN34_INTERNAL_b30b1e7c_4_k_cu__Z4hostv4cuda3std3__45__cpo4rendE:
	.zero		1
	.type		_ZN34_INTERNAL_b30b1e7c_4_k_cu__Z4hostv4cuda3std6ranges3__45__cpo9iter_swapE,@object
	.size		_ZN34_INTERNAL_b30b1e7c_4_k_cu__Z4hostv4cuda3std6ranges3__45__cpo9iter_swapE,(_ZN34_INTERNAL_b30b1e7c_4_k_cu__Z4hostv4cuda3std3__48unexpectE - _ZN34_INTERNAL_b30b1e7c_4_k_cu__Z4hostv4cuda3std6ranges3__45__cpo9iter_swapE)
_ZN34_INTERNAL_b30b1e7c_4_k_cu__Z4hostv4cuda3std6ranges3__45__cpo9iter_swapE:
	.zero		1
	.type		_ZN34_INTERNAL_b30b1e7c_4_k_cu__Z4hostv4cuda3std3__48unexpectE,@object
	.size		_ZN34_INTERNAL_b30b1e7c_4_k_cu__Z4hostv4cuda3std3__48unexpectE,(_ZN34_INTERNAL_b30b1e7c_4_k_cu__Z4hostv6thrust24THRUST_300001_SM_1000_NS6system6detail10sequential3seqE - _ZN34_INTERNAL_b30b1e7c_4_k_cu__Z4hostv4cuda3std3__48unexpectE)
_ZN34_INTERNAL_b30b1e7c_4_k_cu__Z4hostv4cuda3std3__48unexpectE:
	.zero		1
	.type		_ZN34_INTERNAL_b30b1e7c_4_k_cu__Z4hostv6thrust24THRUST_300001_SM_1000_NS6system6detail10sequential3seqE,@object
	.size		_ZN34_INTERNAL_b30b1e7c_4_k_cu__Z4hostv6thrust24THRUST_300001_SM_1000_NS6system6detail10sequential3seqE,(.L_29 - _ZN34_INTERNAL_b30b1e7c_4_k_cu__Z4hostv6thrust24THRUST_300001_SM_1000_NS6system6detail10sequential3seqE)
_ZN34_INTERNAL_b30b1e7c_4_k_cu__Z4hostv6thrust24THRUST_300001_SM_1000_NS6system6detail10sequential3seqE:
	.zero		1
.L_29:


//--------------------- .nv.constant0._ZN3cub18CUB_300001_SM_10006detail11EmptyKernelIvEEvv --------------------------
	.section	.nv.constant0._ZN3cub18CUB_300001_SM_10006detail11EmptyKernelIvEEvv,"a",@progbits
	.sectionflags	@""
	.align	4
.nv.constant0._ZN3cub18CUB_300001_SM_10006detail11EmptyKernelIvEEvv:
	.zero		896


//--------------------- .nv.constant0._Z13device_kernelPiPbm --------------------------
	.section	.nv.constant0._Z13device_kernelPiPbm,"a",@progbits
	.sectionflags	@""
	.align	4
.nv.constant0._Z13device_kernelPiPbm:
	.zero		920


//--------------------- SYMBOLS --------------------------

	.type		.nv.reservedSmem.offset0,@object
	.size		.nv.reservedSmem.offset0,0x4
